	.headerflags	@"EF_CUDA_TEXMODE_UNIFIED EF_CUDA_64BIT_ADDRESS EF_CUDA_ACCELERATORS EF_CUDA_SM90 EF_CUDA_VIRTUAL_SM(EF_CUDA_SM90)"
	.elftype	@"ET_EXEC"


//--------------------- .nv.info                  --------------------------
	.section	.nv.info,"",@"SHT_CUDA_INFO"
	.align	4


	//----- nvinfo : EIATTR_REGCOUNT
	.align		4
        /*0000*/ 	.byte	0x04, 0x2f
        /*0002*/ 	.short	(.L_1 - .L_0)
	.align		4
.L_0:
        /*0004*/ 	.word	index@(triton_poi_fused_convolution_57)
        /*0008*/ 	.word	0x00000012


	//----- nvinfo : EIATTR_MIN_STACK_SIZE
	.align		4
.L_1:
        /*000c*/ 	.byte	0x04, 0x12
        /*000e*/ 	.short	(.L_3 - .L_2)
	.align		4
.L_2:
        /*0010*/ 	.word	index@(triton_poi_fused_convolution_57)
        /*0014*/ 	.word	0x00000000


	//----- nvinfo : EIATTR_FRAME_SIZE
	.align		4
.L_3:
        /*0018*/ 	.byte	0x04, 0x11
        /*001a*/ 	.short	(.L_5 - .L_4)
	.align		4
.L_4:
        /*001c*/ 	.word	index@(triton_poi_fused_convolution_57)
        /*0020*/ 	.word	0x00000000


	//----- nvinfo : EIATTR_MIN_STACK_SIZE
	.align		4
.L_5:
        /*0024*/ 	.byte	0x04, 0x12
        /*0026*/ 	.short	(.L_7 - .L_6)
	.align		4
.L_6:
        /*0028*/ 	.word	index@(triton_poi_fused_convolution_57)
        /*002c*/ 	.word	0x00000000
.L_7:


//--------------------- .nv.info.triton_poi_fused_convolution_57 --------------------------
	.section	.nv.info.triton_poi_fused_convolution_57,"",@"SHT_CUDA_INFO"
	.sectionflags	@""
	.align	4


	//----- nvinfo : EIATTR_CUDA_API_VERSION
	.align		4
        /*0000*/ 	.byte	0x04, 0x37
        /*0002*/ 	.short	(.L_9 - .L_8)
.L_8:
        /*0004*/ 	.word	0x0000007c


	//----- nvinfo : EIATTR_KPARAM_INFO
	.align		4
.L_9:
        /*0008*/ 	.byte	0x04, 0x17
        /*000a*/ 	.short	(.L_11 - .L_10)
.L_10:
        /*000c*/ 	.word	0x00000000
        /*0010*/ 	.short	0x0002
        /*0012*/ 	.short	0x0010
        /*0014*/ 	.byte	0x00, 0xf0, 0x11, 0x00


	//----- nvinfo : EIATTR_KPARAM_INFO
	.align		4
.L_11:
        /*0018*/ 	.byte	0x04, 0x17
        /*001a*/ 	.short	(.L_13 - .L_12)
.L_12:
        /*001c*/ 	.word	0x00000000
        /*0020*/ 	.short	0x0001
        /*0022*/ 	.short	0x0008
        /*0024*/ 	.byte	0x00, 0xf4, 0x21, 0x00


	//----- nvinfo : EIATTR_KPARAM_INFO
	.align		4
.L_13:
        /*0028*/ 	.byte	0x04, 0x17
        /*002a*/ 	.short	(.L_15 - .L_14)
.L_14:
        /*002c*/ 	.word	0x00000000
        /*0030*/ 	.short	0x0000
        /*0032*/ 	.short	0x0000
        /*0034*/ 	.byte	0x00, 0xf4, 0x21, 0x00


	//----- nvinfo : EIATTR_SPARSE_MMA_MASK
	.align		4
.L_15:
        /*0038*/ 	.byte	0x03, 0x50
        /*003a*/ 	.short	0x0000


	//----- nvinfo : EIATTR_MAXREG_COUNT
	.align		4
        /*003c*/ 	.byte	0x03, 0x1b
        /*003e*/ 	.short	0x00ff


	//----- nvinfo : EIATTR_EXIT_INSTR_OFFSETS
	.align		4
        /*0040*/ 	.byte	0x04, 0x1c
        /*0042*/ 	.short	(.L_17 - .L_16)


	//   ....[0]....
.L_16:
        /*0044*/ 	.word	0x00000300


	//----- nvinfo : EIATTR_REQNTID
	.align		4
.L_17:
        /*0048*/ 	.byte	0x04, 0x10
        /*004a*/ 	.short	(.L_19 - .L_18)
.L_18:
        /*004c*/ 	.word	0x00000080
        /*0050*/ 	.word	0x00000001
        /*0054*/ 	.word	0x00000001


	//----- nvinfo : EIATTR_CBANK_PARAM_SIZE
	.align		4
.L_19:
        /*0058*/ 	.byte	0x03, 0x19
        /*005a*/ 	.short	0x0014


	//----- nvinfo : EIATTR_PARAM_CBANK
	.align		4
        /*005c*/ 	.byte	0x04, 0x0a
        /*005e*/ 	.short	(.L_21 - .L_20)
	.align		4
.L_20:
        /*0060*/ 	.word	index@(.nv.constant0.triton_poi_fused_convolution_57)
        /*0064*/ 	.short	0x0210
        /*0066*/ 	.short	0x0014


	//----- nvinfo : EIATTR_SW_WAR
	.align		4
.L_21:
        /*0068*/ 	.byte	0x04, 0x36
        /*006a*/ 	.short	(.L_23 - .L_22)
.L_22:
        /*006c*/ 	.word	0x00000008
.L_23:


//--------------------- .nv.callgraph             --------------------------
	.section	.nv.callgraph,"",@"SHT_CUDA_CALLGRAPH"
	.align	4
	.sectionentsize	8
	.align		4
        /*0000*/ 	.word	0x00000000
	.align		4
        /*0004*/ 	.word	0xffffffff
	.align		4
        /*0008*/ 	.word	0x00000000
	.align		4
        /*000c*/ 	.word	0xfffffffe
	.align		4
        /*0010*/ 	.word	0x00000000
	.align		4
        /*0014*/ 	.word	0xfffffffd
	.align		4
        /*0018*/ 	.word	0x00000000
	.align		4
        /*001c*/ 	.word	0xfffffffc


//--------------------- .text.triton_poi_fused_convolution_57 --------------------------
	.section	.text.triton_poi_fused_convolution_57,"ax",@progbits
	.align	128
        .global         triton_poi_fused_convolution_57
        .type           triton_poi_fused_convolution_57,@function
        .size           triton_poi_fused_convolution_57,(.L_x_1 - triton_poi_fused_convolution_57)
        .other          triton_poi_fused_convolution_57,@"STO_CUDA_ENTRY STV_DEFAULT"
triton_poi_fused_convolution_57:
.text.triton_poi_fused_convolution_57:
[----:B------:R-:W-:Y:S01]  /*0000*/  LDC R1, c[0x0][0x28] ;  /* 0x00000a00ff017b82 */ /* 0x000fe20000000800 */
[----:B------:R-:W1:Y:S01]  /*0010*/  S2R R0, SR_TID.X ;  /* 0x0000000000007919 */ /* 0x000e620000002100 */
[----:B------:R-:W-:Y:S01]  /*0020*/  ULDC.64 UR4, c[0x0][0x208] ;  /* 0x0000820000047ab9 */ /* 0x000fe20000000a00 */
[----:B------:R-:W2:Y:S01]  /*0030*/  S2R R7, SR_CTAID.X ;  /* 0x0000000000077919 */ /* 0x000ea20000002500 */
[----:B-1----:R-:W-:Y:S01]  /*0040*/  IMAD.SHL.U32 R0, R0, 0x4, RZ ;  /* 0x0000000400007824 */ /* 0x002fe200078e00ff */
[----:B--2---:R-:W-:-:S04]  /*0050*/  SHF.R.S32.HI R2, RZ, 0x15, R7 ;  /* 0x00000015ff027819 */ /* 0x004fc80000011407 */
[----:B------:R-:W-:Y:S02]  /*0060*/  LOP3.LUT R0, R0, 0x1fc, RZ, 0xc0, !PT ;  /* 0x000001fc00007812 */ /* 0x000fe400078ec0ff */
[----:B------:R-:W-:-:S03]  /*0070*/  SGXT R2, R2, 0x1 ;  /* 0x000000010202781a */ /* 0x000fc60000000200 */
[----:B------:R-:W-:-:S05]  /*0080*/  IMAD R7, R7, 0x400, R0 ;  /* 0x0000040007077824 */ /* 0x000fca00078e0200 */
[----:B------:R-:W-:-:S04]  /*0090*/  LEA.HI R2, R2, R7, RZ, 0x12 ;  /* 0x0000000702027211 */ /* 0x000fc800078f90ff */
[----:B------:R-:W-:Y:S01]  /*00a0*/  SHF.R.S32.HI R0, RZ, 0x12, R2 ;  /* 0x00000012ff007819 */ /* 0x000fe20000011402 */
[----:B------:R-:W-:-:S03]  /*00b0*/  VIADD R3, R2, 0x200 ;  /* 0x0000020002037836 */ /* 0x000fc60000000000 */
[----:B------:R-:W-:Y:S02]  /*00c0*/  SHF.R.S32.HI R2, RZ, 0xf, R0 ;  /* 0x0000000fff027819 */ /* 0x000fe40000011400 */
[----:B------:R-:W-:Y:S02]  /*00d0*/  SHF.R.S32.HI R6, RZ, 0x12, R3 ;  /* 0x00000012ff067819 */ /* 0x000fe40000011403 */
[----:B------:R-:W-:Y:S02]  /*00e0*/  LOP3.LUT R5, R2, 0xffff, RZ, 0xc0, !PT ;  /* 0x0000ffff02057812 */ /* 0x000fe400078ec0ff */
[----:B------:R-:W-:Y:S02]  /*00f0*/  SHF.R.S32.HI R3, RZ, 0xf, R6 ;  /* 0x0000000fff037819 */ /* 0x000fe40000011406 */
[----:B------:R-:W-:Y:S02]  /*0100*/  LEA.HI R4, R5, R0, RZ, 0x16 ;  /* 0x0000000005047211 */ /* 0x000fe400078fb0ff */
[----:B------:R-:W-:-:S02]  /*0110*/  LOP3.LUT R9, R3, 0xffff, RZ, 0xc0, !PT ;  /* 0x0000ffff03097812 */ /* 0x000fc400078ec0ff */
[----:B------:R-:W-:Y:S01]  /*0120*/  LOP3.LUT R8, R4, 0xffc0, RZ, 0xc0, !PT ;  /* 0x0000ffc004087812 */ /* 0x000fe200078ec0ff */
[----:B------:R-:W1:Y:S01]  /*0130*/  LDC.64 R2, c[0x0][0x210] ;  /* 0x00008400ff027b82 */ /* 0x000e620000000a00 */
[----:B------:R-:W-:-:S03]  /*0140*/  LEA.HI R9, R9, R6, RZ, 0x16 ;  /* 0x0000000609097211 */ /* 0x000fc600078fb0ff */
[----:B------:R-:W-:Y:S01]  /*0150*/  IMAD.MOV R8, RZ, RZ, -R8 ;  /* 0x000000ffff087224 */ /* 0x000fe200078e0a08 */
[----:B------:R-:W-:-:S03]  /*0160*/  LOP3.LUT R9, R9, 0xffc0, RZ, 0xc0, !PT ;  /* 0x0000ffc009097812 */ /* 0x000fc600078ec0ff */
[----:B------:R-:W2:Y:S02]  /*0170*/  LDC.64 R4, c[0x0][0x218] ;  /* 0x00008600ff047b82 */ /* 0x000ea40000000a00 */
[----:B------:R-:W-:Y:S01]  /*0180*/  IMAD.MOV R11, RZ, RZ, -R9 ;  /* 0x000000ffff0b7224 */ /* 0x000fe200078e0a09 */
[----:B------:R-:W-:-:S04]  /*0190*/  PRMT R9, R8, 0x7710, RZ ;  /* 0x0000771008097816 */ /* 0x000fc800000000ff */
[----:B------:R-:W-:Y:S01]  /*01a0*/  PRMT R11, R11, 0x7710, RZ ;  /* 0x000077100b0b7816 */ /* 0x000fe200000000ff */
[----:B------:R-:W-:-:S04]  /*01b0*/  IMAD.IADD R0, R0, 0x1, R9 ;  /* 0x0000000100007824 */ /* 0x000fc800078e0209 */
[----:B------:R-:W-:Y:S01]  /*01c0*/  IMAD.IADD R6, R6, 0x1, R11 ;  /* 0x0000000106067824 */ /* 0x000fe200078e020b */
[----:B------:R-:W-:Y:S01]  /*01d0*/  PRMT R9, R0, 0x9910, RZ ;  /* 0x0000991000097816 */ /* 0x000fe200000000ff */
[----:B-1----:R-:W-:-:S03]  /*01e0*/  IMAD.WIDE R2, R7, 0x4, R2 ;  /* 0x0000000407027825 */ /* 0x002fc600078e0202 */
[----:B------:R-:W-:Y:S02]  /*01f0*/  PRMT R11, R6, 0x9910, RZ ;  /* 0x00009910060b7816 */ /* 0x000fe400000000ff */
[----:B------:R-:W3:Y:S01]  /*0200*/  LDG.E.128 R12, desc[UR4][R2.64+0x800] ;  /* 0x00080004020c7981 */ /* 0x000ee2000c1e1d00 */
[----:B--2---:R-:W-:-:S04]  /*0210*/  IMAD.WIDE R8, R9, 0x4, R4 ;  /* 0x0000000409087825 */ /* 0x004fc800078e0204 */
[----:B------:R-:W-:Y:S02]  /*0220*/  IMAD.WIDE R10, R11, 0x4, R4 ;  /* 0x000000040b0a7825 */ /* 0x000fe400078e0204 */
[----:B------:R-:W2:Y:S04]  /*0230*/  LDG.E.128 R4, desc[UR4][R2.64] ;  /* 0x0000000402047981 */ /* 0x000ea8000c1e1d00 */
[----:B------:R-:W2:Y:S04]  /*0240*/  LDG.E.EL R8, desc[UR4][R8.64] ;  /* 0x0000000408087981 */ /* 0x000ea8000c2e1900 */
[----:B------:R-:W3:Y:S01]  /*0250*/  LDG.E.EL R10, desc[UR4][R10.64] ;  /* 0x000000040a0a7981 */ /* 0x000ee2000c2e1900 */
[--C-:B--2---:R-:W-:Y:S01]  /*0260*/  FADD R4, R4, R8.reuse ;  /* 0x0000000804047221 */ /* 0x104fe20000000000 */
[--C-:B------:R-:W-:Y:S01]  /*0270*/  FADD R5, R5, R8.reuse ;  /* 0x0000000805057221 */ /* 0x100fe20000000000 */
[--C-:B------:R-:W-:Y:S01]  /*0280*/  FADD R6, R6, R8.reuse ;  /* 0x0000000806067221 */ /* 0x100fe20000000000 */
[----:B------:R-:W-:Y:S01]  /*0290*/  FADD R7, R7, R8 ;  /* 0x0000000807077221 */ /* 0x000fe20000000000 */
[--C-:B---3--:R-:W-:Y:S01]  /*02a0*/  FADD R12, R12, R10.reuse ;  /* 0x0000000a0c0c7221 */ /* 0x108fe20000000000 */
[--C-:B------:R-:W-:Y:S01]  /*02b0*/  FADD R13, R13, R10.reuse ;  /* 0x0000000a0d0d7221 */ /* 0x100fe20000000000 */
[--C-:B------:R-:W-:Y:S01]  /*02c0*/  FADD R14, R14, R10.reuse ;  /* 0x0000000a0e0e7221 */ /* 0x100fe20000000000 */
[----:B------:R-:W-:Y:S01]  /*02d0*/  FADD R15, R15, R10 ;  /* 0x0000000a0f0f7221 */ /* 0x000fe20000000000 */
[----:B------:R-:W-:Y:S04]  /*02e0*/  STG.E.128 desc[UR4][R2.64], R4 ;  /* 0x0000000402007986 */ /* 0x000fe8000c101d04 */
[----:B------:R-:W-:Y:S01]  /*02f0*/  STG.E.128 desc[UR4][R2.64+0x800], R12 ;  /* 0x0008000c02007986 */ /* 0x000fe2000c101d04 */
[----:B------:R-:W-:Y:S05]  /*0300*/  EXIT ;  /* 0x000000000000794d */ /* 0x000fea0003800000 */
.L_x_0:
[----:B------:R-:W-:-:S00]  /*0310*/  BRA `(.L_x_0) ;  /* 0xfffffffc00fc7947 */ /* 0x000fc0000383ffff */
[----:B------:R-:W-:-:S00]  /*0320*/  NOP ;  /* 0x0000000000007918 */ /* 0x000fc00000000000 */
        /* <DEDUP_REMOVED lines=13> */
.L_x_1:


//--------------------- .nv.constant0.triton_poi_fused_convolution_57 --------------------------
	.section	.nv.constant0.triton_poi_fused_convolution_57,"a",@progbits
	.sectionflags	@""
	.align	4
.nv.constant0.triton_poi_fused_convolution_57:
	.zero		548
